//
// Generated by NVIDIA NVVM Compiler
//
// Compiler Build ID: CL-36424714
// Cuda compilation tools, release 13.0, V13.0.88
// Based on NVVM 20.0.0
//

.version 9.0
.target sm_100
.address_size 64

	// .globl	vecToNematicKernel

.visible .entry vecToNematicKernel(
	.param .u32 vecToNematicKernel_param_0,
	.param .u64 .ptr .align 1 vecToNematicKernel_param_1,
	.param .u32 vecToNematicKernel_param_2,
	.param .u64 .ptr .align 1 vecToNematicKernel_param_3,
	.param .u32 vecToNematicKernel_param_4
)
{
	.reg .pred 	%p<6>;
	.reg .b32 	%r<10>;
	.reg .b64 	%rd<9>;
	.reg .b64 	%fd<14>;

	ld.param.u32 	%r4, [vecToNematicKernel_param_0];
	ld.param.u64 	%rd5, [vecToNematicKernel_param_1];
	ld.param.u32 	%r2, [vecToNematicKernel_param_2];
	ld.param.u64 	%rd6, [vecToNematicKernel_param_3];
	ld.param.u32 	%r3, [vecToNematicKernel_param_4];
	cvta.to.global.u64 	%rd1, %rd5;
	cvta.to.global.u64 	%rd2, %rd6;
	mov.u32 	%r5, %ctaid.x;
	mov.u32 	%r6, %ntid.x;
	mov.u32 	%r7, %tid.x;
	mad.lo.s32 	%r1, %r5, %r6, %r7;
	setp.ge.s32 	%p1, %r1, %r4;
	@%p1 bra 	$L__BB0_8;
	mul.lo.s32 	%r8, %r2, %r1;
	mul.wide.s32 	%rd7, %r8, 8;
	add.s64 	%rd3, %rd1, %rd7;
	mul.lo.s32 	%r9, %r3, %r1;
	mul.wide.s32 	%rd8, %r9, 8;
	add.s64 	%rd4, %rd2, %rd8;
	ld.global.f64 	%fd1, [%rd3+8];
	setp.geu.f64 	%p2, %fd1, 0d0000000000000000;
	@%p2 bra 	$L__BB0_3;
	ld.global.f64 	%fd13, [%rd3];
	bra.uni 	$L__BB0_5;
$L__BB0_3:
	setp.neu.f64 	%p3, %fd1, 0d0000000000000000;
	@%p3 bra 	$L__BB0_6;
	ld.global.f64 	%fd13, [%rd3];
	setp.geu.f64 	%p4, %fd13, 0d0000000000000000;
	@%p4 bra 	$L__BB0_6;
$L__BB0_5:
	neg.f64 	%fd8, %fd13;
	st.global.f64 	[%rd4], %fd8;
	ld.global.f64 	%fd9, [%rd3+8];
	neg.f64 	%fd10, %fd9;
	st.global.f64 	[%rd4+8], %fd10;
	ld.global.f64 	%fd11, [%rd3+16];
	neg.f64 	%fd12, %fd11;
	st.global.f64 	[%rd4+16], %fd12;
	bra.uni 	$L__BB0_8;
$L__BB0_6:
	setp.eq.s64 	%p5, %rd2, %rd1;
	@%p5 bra 	$L__BB0_8;
	ld.global.f64 	%fd5, [%rd3];
	st.global.f64 	[%rd4], %fd5;
	ld.global.f64 	%fd6, [%rd3+8];
	st.global.f64 	[%rd4+8], %fd6;
	ld.global.f64 	%fd7, [%rd3+16];
	st.global.f64 	[%rd4+16], %fd7;
$L__BB0_8:
	ret;

}


// ===== COMPILED SASS (sm_100) =====

	.target	sm_100

	.elftype	@"ET_EXEC"


//--------------------- .note.nv.tkinfo           --------------------------
	.section	.note.nv.tkinfo,"",@"SHT_NOTE"
	.sectionflags	@"SHF_NOTE_NV_TKINFO"
	.tkinfo
        /*0018*/ 	.word	0x00000002
        /*0030*/ 	.string	""
        /*0030*/ 	.string	"ptxas"
        /*0030*/ 	.string	"Cuda compilation tools, release 13.0, V13.0.88"
        /*0030*/ 	.string	"Build cuda_13.0.r13.0/compiler.36424714_0"
        /*0030*/ 	.string	"-arch sm_100 -m 64 "



//--------------------- .note.nv.cuinfo           --------------------------
	.section	.note.nv.cuinfo,"",@"SHT_NOTE"
	.sectionflags	@"SHF_NOTE_NV_CUINFO"
        /*0018*/ 	.short	0x0002
        /*001a*/ 	.short	0x0064
        /*001c*/ 	.short	0x0082
	.zero		2


//--------------------- .nv.info                  --------------------------
	.section	.nv.info,"",@"SHT_CUDA_INFO"
	.align	4


	//----- nvinfo : EIATTR_REGCOUNT
	.align		4
        /*0000*/ 	.byte	0x04, 0x2f
        /*0002*/ 	.short	(.L_1 - .L_0)
	.align		4
.L_0:
        /*0004*/ 	.word	index@(vecToNematicKernel)
        /*0008*/ 	.word	0x0000000e


	//----- nvinfo : EIATTR_FRAME_SIZE
	.align		4
.L_1:
        /*000c*/ 	.byte	0x04, 0x11
        /*000e*/ 	.short	(.L_3 - .L_2)
	.align		4
.L_2:
        /*0010*/ 	.word	index@(vecToNematicKernel)
        /*0014*/ 	.word	0x00000000


	//----- nvinfo : EIATTR_MIN_STACK_SIZE
	.align		4
.L_3:
        /*0018*/ 	.byte	0x04, 0x12
        /*001a*/ 	.short	(.L_5 - .L_4)
	.align		4
.L_4:
        /*001c*/ 	.word	index@(vecToNematicKernel)
        /*0020*/ 	.word	0x00000000
.L_5:


//--------------------- .nv.compat                --------------------------
	.section	.nv.compat,"",@"SHT_CUDA_COMPAT_INFO"
	.align	4
        /*0000*/ 	.byte	0x02, 0x09, 0x00, 0x00, 0x02, 0x02, 0x01, 0x00, 0x02, 0x05, 0x05, 0x00, 0x03, 0x07, 0x01, 0x01
        /*0010*/ 	.byte	0x02, 0x03, 0x00, 0x00, 0x02, 0x06, 0x01, 0x00, 0x04, 0x0b, 0x08, 0x00, 0x01, 0x00, 0x00, 0x00
        /*0020*/ 	.byte	0x00, 0x00, 0x00, 0x00


//--------------------- .nv.info.vecToNematicKernel --------------------------
	.section	.nv.info.vecToNematicKernel,"",@"SHT_CUDA_INFO"
	.sectionflags	@""
	.align	4


	//----- nvinfo : EIATTR_CUDA_API_VERSION
	.align		4
        /*0000*/ 	.byte	0x04, 0x37
        /*0002*/ 	.short	(.L_7 - .L_6)
.L_6:
        /*0004*/ 	.word	0x00000082


	//----- nvinfo : EIATTR_KPARAM_INFO
	.align		4
.L_7:
        /*0008*/ 	.byte	0x04, 0x17
        /*000a*/ 	.short	(.L_9 - .L_8)
.L_8:
        /*000c*/ 	.word	0x00000000
        /*0010*/ 	.short	0x0004
        /*0012*/ 	.short	0x0020
        /*0014*/ 	.byte	0x00, 0xf0, 0x11, 0x00


	//----- nvinfo : EIATTR_KPARAM_INFO
	.align		4
.L_9:
        /*0018*/ 	.byte	0x04, 0x17
        /*001a*/ 	.short	(.L_11 - .L_10)
.L_10:
        /*001c*/ 	.word	0x00000000
        /*0020*/ 	.short	0x0003
        /*0022*/ 	.short	0x0018
        /*0024*/ 	.byte	0x00, 0xf5, 0x21, 0x00


	//----- nvinfo : EIATTR_KPARAM_INFO
	.align		4
.L_11:
        /*0028*/ 	.byte	0x04, 0x17
        /*002a*/ 	.short	(.L_13 - .L_12)
.L_12:
        /*002c*/ 	.word	0x00000000
        /*0030*/ 	.short	0x0002
        /*0032*/ 	.short	0x0010
        /*0034*/ 	.byte	0x00, 0xf0, 0x11, 0x00


	//----- nvinfo : EIATTR_KPARAM_INFO
	.align		4
.L_13:
        /*0038*/ 	.byte	0x04, 0x17
        /*003a*/ 	.short	(.L_15 - .L_14)
.L_14:
        /*003c*/ 	.word	0x00000000
        /*0040*/ 	.short	0x0001
        /*0042*/ 	.short	0x0008
        /*0044*/ 	.byte	0x00, 0xf5, 0x21, 0x00


	//----- nvinfo : EIATTR_KPARAM_INFO
	.align		4
.L_15:
        /*0048*/ 	.byte	0x04, 0x17
        /*004a*/ 	.short	(.L_17 - .L_16)
.L_16:
        /*004c*/ 	.word	0x00000000
        /*0050*/ 	.short	0x0000
        /*0052*/ 	.short	0x0000
        /*0054*/ 	.byte	0x00, 0xf0, 0x11, 0x00


	//----- nvinfo : EIATTR_SPARSE_MMA_MASK
	.align		4
.L_17:
        /*0058*/ 	.byte	0x03, 0x50
        /*005a*/ 	.short	0x0000


	//----- nvinfo : EIATTR_MAXREG_COUNT
	.align		4
        /*005c*/ 	.byte	0x03, 0x1b
        /*005e*/ 	.short	0x00ff


	//----- nvinfo : EIATTR_MERCURY_ISA_VERSION
	.align		4
        /*0060*/ 	.byte	0x03, 0x5f
        /*0062*/ 	.short	0x0101


	//----- nvinfo : EIATTR_VRC_CTA_INIT_COUNT
	.align		4
        /*0064*/ 	.byte	0x02, 0x4a
	.zero		1
	.zero		1


	//----- nvinfo : EIATTR_EXIT_INSTR_OFFSETS
	.align		4
        /*0068*/ 	.byte	0x04, 0x1c
        /*006a*/ 	.short	(.L_19 - .L_18)


	//   ....[0]....
.L_18:
        /*006c*/ 	.word	0x00000070


	//   ....[1]....
        /*0070*/ 	.word	0x00000240


	//   ....[2]....
        /*0074*/ 	.word	0x000002a0


	//   ....[3]....
        /*0078*/ 	.word	0x00000310


	//----- nvinfo : EIATTR_CRS_STACK_SIZE
	.align		4
.L_19:
        /*007c*/ 	.byte	0x04, 0x1e
        /*007e*/ 	.short	(.L_21 - .L_20)
.L_20:
        /*0080*/ 	.word	0x00000000


	//----- nvinfo : EIATTR_CBANK_PARAM_SIZE
	.align		4
.L_21:
        /*0084*/ 	.byte	0x03, 0x19
        /*0086*/ 	.short	0x0024


	//----- nvinfo : EIATTR_PARAM_CBANK
	.align		4
        /*0088*/ 	.byte	0x04, 0x0a
        /*008a*/ 	.short	(.L_23 - .L_22)
	.align		4
.L_22:
        /*008c*/ 	.word	index@(.nv.constant0.vecToNematicKernel)
        /*0090*/ 	.short	0x0380
        /*0092*/ 	.short	0x0024


	//----- nvinfo : EIATTR_SW_WAR
	.align		4
.L_23:
        /*0094*/ 	.byte	0x04, 0x36
        /*0096*/ 	.short	(.L_25 - .L_24)
.L_24:
        /*0098*/ 	.word	0x00000008
.L_25:


//--------------------- .nv.callgraph             --------------------------
	.section	.nv.callgraph,"",@"SHT_CUDA_CALLGRAPH"
	.align	4
	.sectionentsize	8
	.align		4
        /*0000*/ 	.word	0x00000000
	.align		4
        /*0004*/ 	.word	0xffffffff
	.align		4
        /*0008*/ 	.word	0x00000000
	.align		4
        /*000c*/ 	.word	0xfffffffe
	.align		4
        /*0010*/ 	.word	0x00000000
	.align		4
        /*0014*/ 	.word	0xfffffffd
	.align		4
        /*0018*/ 	.word	0x00000000
	.align		4
        /*001c*/ 	.word	0xfffffffc


//--------------------- .text.vecToNematicKernel  --------------------------
	.section	.text.vecToNematicKernel,"ax",@progbits
	.align	128
        .global         vecToNematicKernel
        .type           vecToNematicKernel,@function
        .size           vecToNematicKernel,(.L_x_5 - vecToNematicKernel)
        .other          vecToNematicKernel,@"STO_CUDA_ENTRY STV_DEFAULT"
vecToNematicKernel:
.text.vecToNematicKernel:
[----:B------:R-:W-:Y:S01]  /*0000*/  LDC R1, c[0x0][0x37c] ;  /* 0x0000df00ff017b82 */ /* 0x000fe20000000800 */
[----:B------:R-:W0:Y:S07]  /*0010*/  S2R R3, SR_TID.X ;  /* 0x0000000000037919 */ /* 0x000e2e0000002100 */
[----:B------:R-:W0:Y:S01]  /*0020*/  S2UR UR4, SR_CTAID.X ;  /* 0x00000000000479c3 */ /* 0x000e220000002500 */
[----:B------:R-:W1:Y:S07]  /*0030*/  LDCU UR5, c[0x0][0x380] ;  /* 0x00007000ff0577ac */ /* 0x000e6e0008000800 */
[----:B------:R-:W0:Y:S02]  /*0040*/  LDC R0, c[0x0][0x360] ;  /* 0x0000d800ff007b82 */ /* 0x000e240000000800 */
[----:B0-----:R-:W-:-:S05]  /*0050*/  IMAD R0, R0, UR4, R3 ;  /* 0x0000000400007c24 */ /* 0x001fca000f8e0203 */
[----:B-1----:R-:W-:-:S13]  /*0060*/  ISETP.GE.AND P0, PT, R0, UR5, PT ;  /* 0x0000000500007c0c */ /* 0x002fda000bf06270 */
[----:B------:R-:W-:Y:S05]  /*0070*/  @P0 EXIT ;  /* 0x000000000000094d */ /* 0x000fea0003800000 */
[----:B------:R-:W0:Y:S01]  /*0080*/  LDC.64 R2, c[0x0][0x388] ;  /* 0x0000e200ff027b82 */ /* 0x000e220000000a00 */
[----:B------:R-:W1:Y:S01]  /*0090*/  LDCU UR6, c[0x0][0x390] ;  /* 0x00007200ff0677ac */ /* 0x000e620008000800 */
[----:B------:R-:W2:Y:S01]  /*00a0*/  LDCU.64 UR4, c[0x0][0x358] ;  /* 0x00006b00ff0477ac */ /* 0x000ea20008000a00 */
[C---:B-1----:R-:W-:Y:S01]  /*00b0*/  IMAD R5, R0.reuse, UR6, RZ ;  /* 0x0000000600057c24 */ /* 0x042fe2000f8e02ff */
[----:B------:R-:W1:Y:S03]  /*00c0*/  LDCU UR6, c[0x0][0x3a0] ;  /* 0x00007400ff0677ac */ /* 0x000e660008000800 */
[----:B0-----:R-:W-:Y:S02]  /*00d0*/  IMAD.WIDE R2, R5, 0x8, R2 ;  /* 0x0000000805027825 */ /* 0x001fe400078e0202 */
[----:B------:R-:W0:Y:S03]  /*00e0*/  LDC.64 R4, c[0x0][0x398] ;  /* 0x0000e600ff047b82 */ /* 0x000e260000000a00 */
[----:B--2---:R-:W2:Y:S01]  /*00f0*/  LDG.E.64 R8, desc[UR4][R2.64+0x8] ;  /* 0x0000080402087981 */ /* 0x004ea2000c1e1b00 */
[----:B-1----:R-:W-:-:S04]  /*0100*/  IMAD R7, R0, UR6, RZ ;  /* 0x0000000600077c24 */ /* 0x002fc8000f8e02ff */
[----:B0-----:R-:W-:Y:S01]  /*0110*/  IMAD.WIDE R4, R7, 0x8, R4 ;  /* 0x0000000807047825 */ /* 0x001fe200078e0204 */
[----:B--2---:R-:W-:-:S14]  /*0120*/  DSETP.GEU.AND P0, PT, R8, RZ, PT ;  /* 0x000000ff0800722a */ /* 0x004fdc0003f0e000 */
[----:B------:R-:W-:Y:S05]  /*0130*/  @P0 BRA `(.L_x_0) ;  /* 0x0000000000080947 */ /* 0x000fea0003800000 */
[----:B------:R0:W5:Y:S01]  /*0140*/  LDG.E.64 R6, desc[UR4][R2.64] ;  /* 0x0000000402067981 */ /* 0x000162000c1e1b00 */
[----:B------:R-:W-:Y:S05]  /*0150*/  BRA `(.L_x_1) ;  /* 0x0000000000187947 */ /* 0x000fea0003800000 */
.L_x_0:
[----:B------:R-:W-:Y:S01]  /*0160*/  DSETP.NEU.AND P0, PT, R8, RZ, PT ;  /* 0x000000ff0800722a */ /* 0x000fe20003f0d000 */
[----:B------:R-:W-:-:S13]  /*0170*/  BSSY.RECONVERGENT B0, `(.L_x_2) ;  /* 0x000000e000007945 */ /* 0x000fda0003800200 */
[----:B------:R-:W-:Y:S05]  /*0180*/  @P0 BRA `(.L_x_3) ;  /* 0x0000000000300947 */ /* 0x000fea0003800000 */
[----:B------:R-:W2:Y:S02]  /*0190*/  LDG.E.64 R6, desc[UR4][R2.64] ;  /* 0x0000000402067981 */ /* 0x000ea4000c1e1b00 */
[----:B--2---:R-:W-:-:S14]  /*01a0*/  DSETP.GEU.AND P0, PT, R6, RZ, PT ;  /* 0x000000ff0600722a */ /* 0x004fdc0003f0e000 */
[----:B------:R-:W-:Y:S05]  /*01b0*/  @P0 BRA `(.L_x_3) ;  /* 0x0000000000240947 */ /* 0x000fea0003800000 */
.L_x_1:
[----:B-----5:R-:W-:-:S07]  /*01c0*/  DADD R8, -RZ, -R6 ;  /* 0x00000000ff087229 */ /* 0x020fce0000000906 */
[----:B------:R-:W-:Y:S04]  /*01d0*/  STG.E.64 desc[UR4][R4.64], R8 ;  /* 0x0000000804007986 */ /* 0x000fe8000c101b04 */
[----:B------:R-:W2:Y:S02]  /*01e0*/  LDG.E.64 R6, desc[UR4][R2.64+0x8] ;  /* 0x0000080402067981 */ /* 0x000ea4000c1e1b00 */
[----:B--2---:R-:W-:-:S07]  /*01f0*/  DADD R10, -RZ, -R6 ;  /* 0x00000000ff0a7229 */ /* 0x004fce0000000906 */
[----:B------:R-:W-:Y:S04]  /*0200*/  STG.E.64 desc[UR4][R4.64+0x8], R10 ;  /* 0x0000080a04007986 */ /* 0x000fe8000c101b04 */
[----:B------:R-:W2:Y:S02]  /*0210*/  LDG.E.64 R6, desc[UR4][R2.64+0x10] ;  /* 0x0000100402067981 */ /* 0x000ea4000c1e1b00 */
[----:B--2---:R-:W-:-:S07]  /*0220*/  DADD R6, -RZ, -R6 ;  /* 0x00000000ff067229 */ /* 0x004fce0000000906 */
[----:B------:R-:W-:Y:S01]  /*0230*/  STG.E.64 desc[UR4][R4.64+0x10], R6 ;  /* 0x0000100604007986 */ /* 0x000fe2000c101b04 */
[----:B------:R-:W-:Y:S05]  /*0240*/  EXIT ;  /* 0x000000000000794d */ /* 0x000fea0003800000 */
.L_x_3:
[----:B------:R-:W-:Y:S05]  /*0250*/  BSYNC.RECONVERGENT B0 ;  /* 0x0000000000007941 */ /* 0x000fea0003800200 */
.L_x_2:
[----:B------:R-:W0:Y:S01]  /*0260*/  LDC.64 R6, c[0x0][0x388] ;  /* 0x0000e200ff067b82 */ /* 0x000e220000000a00 */
[----:B------:R-:W0:Y:S02]  /*0270*/  LDCU.64 UR6, c[0x0][0x398] ;  /* 0x00007300ff0677ac */ /* 0x000e240008000a00 */
[----:B0-----:R-:W-:-:S04]  /*0280*/  ISETP.NE.U32.AND P0, PT, R6, UR6, PT ;  /* 0x0000000606007c0c */ /* 0x001fc8000bf05070 */
[----:B------:R-:W-:-:S13]  /*0290*/  ISETP.NE.AND.EX P0, PT, R7, UR7, PT, P0 ;  /* 0x0000000707007c0c */ /* 0x000fda000bf05300 */
[----:B------:R-:W-:Y:S05]  /*02a0*/  @!P0 EXIT ;  /* 0x000000000000894d */ /* 0x000fea0003800000 */
[----:B------:R-:W2:Y:S04]  /*02b0*/  LDG.E.64 R6, desc[UR4][R2.64] ;  /* 0x0000000402067981 */ /* 0x000ea8000c1e1b00 */
[----:B--2---:R-:W-:Y:S04]  /*02c0*/  STG.E.64 desc[UR4][R4.64], R6 ;  /* 0x0000000604007986 */ /* 0x004fe8000c101b04 */
[----:B------:R-:W2:Y:S04]  /*02d0*/  LDG.E.64 R8, desc[UR4][R2.64+0x8] ;  /* 0x0000080402087981 */ /* 0x000ea8000c1e1b00 */
[----:B--2---:R-:W-:Y:S04]  /*02e0*/  STG.E.64 desc[UR4][R4.64+0x8], R8 ;  /* 0x0000080804007986 */ /* 0x004fe8000c101b04 */
[----:B------:R-:W2:Y:S04]  /*02f0*/  LDG.E.64 R10, desc[UR4][R2.64+0x10] ;  /* 0x00001004020a7981 */ /* 0x000ea8000c1e1b00 */
[----:B--2---:R-:W-:Y:S01]  /*0300*/  STG.E.64 desc[UR4][R4.64+0x10], R10 ;  /* 0x0000100a04007986 */ /* 0x004fe2000c101b04 */
[----:B------:R-:W-:Y:S05]  /*0310*/  EXIT ;  /* 0x000000000000794d */ /* 0x000fea0003800000 */
.L_x_4:
[----:B------:R-:W-:-:S00]  /*0320*/  BRA `(.L_x_4) ;  /* 0xfffffffc00fc7947 */ /* 0x000fc0000383ffff */
[----:B------:R-:W-:-:S00]  /*0330*/  NOP ;  /* 0x0000000000007918 */ /* 0x000fc00000000000 */
        /* <DEDUP_REMOVED lines=12> */
.L_x_5:


//--------------------- .nv.shared.reserved.0     --------------------------
	.section	.nv.shared.reserved.0,"aw",@nobits
	.weak		__nv_reservedSMEM_offset_0_alias
	.size		__nv_reservedSMEM_offset_0_alias, 0, 64
	.other		__nv_reservedSMEM_offset_0_alias,@"STO_CUDA_RESERVED_SHARED STV_DEFAULT"
__nv_reservedSMEM_offset_0_alias:
	.zero		0
	.zero		64


//--------------------- .nv.constant0.vecToNematicKernel --------------------------
	.section	.nv.constant0.vecToNematicKernel,"a",@progbits
	.sectionflags	@""
	.align	4
.nv.constant0.vecToNematicKernel:
	.zero		932


//--------------------- SYMBOLS --------------------------

	.type		.nv.reservedSmem.offset0,@object
	.size		.nv.reservedSmem.offset0,0x4
